	.headerflags	@"EF_CUDA_TEXMODE_UNIFIED EF_CUDA_64BIT_ADDRESS EF_CUDA_ACCELERATORS EF_CUDA_SM90 EF_CUDA_VIRTUAL_SM(EF_CUDA_SM90)"
	.elftype	@"ET_EXEC"


//--------------------- .nv.info                  --------------------------
	.section	.nv.info,"",@"SHT_CUDA_INFO"
	.align	4


	//----- nvinfo : EIATTR_REGCOUNT
	.align		4
        /*0000*/ 	.byte	0x04, 0x2f
        /*0002*/ 	.short	(.L_1 - .L_0)
	.align		4
.L_0:
        /*0004*/ 	.word	index@(triton_poi_fused__euclidean_dist_1)
        /*0008*/ 	.word	0x00000010


	//----- nvinfo : EIATTR_MIN_STACK_SIZE
	.align		4
.L_1:
        /*000c*/ 	.byte	0x04, 0x12
        /*000e*/ 	.short	(.L_3 - .L_2)
	.align		4
.L_2:
        /*0010*/ 	.word	index@(triton_poi_fused__euclidean_dist_1)
        /*0014*/ 	.word	0x00000000


	//----- nvinfo : EIATTR_FRAME_SIZE
	.align		4
.L_3:
        /*0018*/ 	.byte	0x04, 0x11
        /*001a*/ 	.short	(.L_5 - .L_4)
	.align		4
.L_4:
        /*001c*/ 	.word	index@(triton_poi_fused__euclidean_dist_1)
        /*0020*/ 	.word	0x00000000


	//----- nvinfo : EIATTR_MIN_STACK_SIZE
	.align		4
.L_5:
        /*0024*/ 	.byte	0x04, 0x12
        /*0026*/ 	.short	(.L_7 - .L_6)
	.align		4
.L_6:
        /*0028*/ 	.word	index@(triton_poi_fused__euclidean_dist_1)
        /*002c*/ 	.word	0x00000000
.L_7:


//--------------------- .nv.info.triton_poi_fused__euclidean_dist_1 --------------------------
	.section	.nv.info.triton_poi_fused__euclidean_dist_1,"",@"SHT_CUDA_INFO"
	.sectionflags	@""
	.align	4


	//----- nvinfo : EIATTR_CUDA_API_VERSION
	.align		4
        /*0000*/ 	.byte	0x04, 0x37
        /*0002*/ 	.short	(.L_9 - .L_8)
.L_8:
        /*0004*/ 	.word	0x0000007c


	//----- nvinfo : EIATTR_KPARAM_INFO
	.align		4
.L_9:
        /*0008*/ 	.byte	0x04, 0x17
        /*000a*/ 	.short	(.L_11 - .L_10)
.L_10:
        /*000c*/ 	.word	0x00000000
        /*0010*/ 	.short	0x0002
        /*0012*/ 	.short	0x0010
        /*0014*/ 	.byte	0x00, 0xf0, 0x11, 0x00


	//----- nvinfo : EIATTR_KPARAM_INFO
	.align		4
.L_11:
        /*0018*/ 	.byte	0x04, 0x17
        /*001a*/ 	.short	(.L_13 - .L_12)
.L_12:
        /*001c*/ 	.word	0x00000000
        /*0020*/ 	.short	0x0001
        /*0022*/ 	.short	0x0008
        /*0024*/ 	.byte	0x00, 0xf4, 0x21, 0x00


	//----- nvinfo : EIATTR_KPARAM_INFO
	.align		4
.L_13:
        /*0028*/ 	.byte	0x04, 0x17
        /*002a*/ 	.short	(.L_15 - .L_14)
.L_14:
        /*002c*/ 	.word	0x00000000
        /*0030*/ 	.short	0x0000
        /*0032*/ 	.short	0x0000
        /*0034*/ 	.byte	0x00, 0xf4, 0x21, 0x00


	//----- nvinfo : EIATTR_SPARSE_MMA_MASK
	.align		4
.L_15:
        /*0038*/ 	.byte	0x03, 0x50
        /*003a*/ 	.short	0x0000


	//----- nvinfo : EIATTR_MAXREG_COUNT
	.align		4
        /*003c*/ 	.byte	0x03, 0x1b
        /*003e*/ 	.short	0x00ff


	//----- nvinfo : EIATTR_EXIT_INSTR_OFFSETS
	.align		4
        /*0040*/ 	.byte	0x04, 0x1c
        /*0042*/ 	.short	(.L_17 - .L_16)


	//   ....[0]....
.L_16:
        /*0044*/ 	.word	0x000002a0


	//   ....[1]....
        /*0048*/ 	.word	0x000002c0


	//----- nvinfo : EIATTR_REQNTID
	.align		4
.L_17:
        /*004c*/ 	.byte	0x04, 0x10
        /*004e*/ 	.short	(.L_19 - .L_18)
.L_18:
        /*0050*/ 	.word	0x00000020
        /*0054*/ 	.word	0x00000001
        /*0058*/ 	.word	0x00000001


	//----- nvinfo : EIATTR_CBANK_PARAM_SIZE
	.align		4
.L_19:
        /*005c*/ 	.byte	0x03, 0x19
        /*005e*/ 	.short	0x0014


	//----- nvinfo : EIATTR_PARAM_CBANK
	.align		4
        /*0060*/ 	.byte	0x04, 0x0a
        /*0062*/ 	.short	(.L_21 - .L_20)
	.align		4
.L_20:
        /*0064*/ 	.word	index@(.nv.constant0.triton_poi_fused__euclidean_dist_1)
        /*0068*/ 	.short	0x0210
        /*006a*/ 	.short	0x0014


	//----- nvinfo : EIATTR_SW_WAR
	.align		4
.L_21:
        /*006c*/ 	.byte	0x04, 0x36
        /*006e*/ 	.short	(.L_23 - .L_22)
.L_22:
        /*0070*/ 	.word	0x00000008
.L_23:


//--------------------- .nv.callgraph             --------------------------
	.section	.nv.callgraph,"",@"SHT_CUDA_CALLGRAPH"
	.align	4
	.sectionentsize	8
	.align		4
        /*0000*/ 	.word	0x00000000
	.align		4
        /*0004*/ 	.word	0xffffffff
	.align		4
        /*0008*/ 	.word	0x00000000
	.align		4
        /*000c*/ 	.word	0xfffffffe
	.align		4
        /*0010*/ 	.word	0x00000000
	.align		4
        /*0014*/ 	.word	0xfffffffd
	.align		4
        /*0018*/ 	.word	0x00000000
	.align		4
        /*001c*/ 	.word	0xfffffffc


//--------------------- .text.triton_poi_fused__euclidean_dist_1 --------------------------
	.section	.text.triton_poi_fused__euclidean_dist_1,"ax",@progbits
	.align	128
        .global         triton_poi_fused__euclidean_dist_1
        .type           triton_poi_fused__euclidean_dist_1,@function
        .size           triton_poi_fused__euclidean_dist_1,(.L_x_1 - triton_poi_fused__euclidean_dist_1)
        .other          triton_poi_fused__euclidean_dist_1,@"STO_CUDA_ENTRY STV_DEFAULT"
triton_poi_fused__euclidean_dist_1:
.text.triton_poi_fused__euclidean_dist_1:
[----:B------:R-:W0:Y:S02]  /*0000*/  LDC R1, c[0x0][0x28] ;  /* 0x00000a00ff017b82 */ /* 0x000e240000000800 */
[----:B------:R-:W1:Y:S01]  /*0010*/  S2R R0, SR_TID.X ;  /* 0x0000000000007919 */ /* 0x000e620000002100 */
[----:B------:R-:W2:Y:S01]  /*0020*/  LDC.64 R2, c[0x0][0x210] ;  /* 0x00008400ff027b82 */ /* 0x000ea20000000a00 */
[----:B------:R-:W-:Y:S01]  /*0030*/  IMAD.MOV.U32 R6, RZ, RZ, RZ ;  /* 0x000000ffff067224 */ /* 0x000fe200078e00ff */
[----:B------:R-:W-:Y:S01]  /*0040*/  ULDC.64 UR4, c[0x0][0x208] ;  /* 0x0000820000047ab9 */ /* 0x000fe20000000a00 */
[----:B------:R-:W3:Y:S01]  /*0050*/  S2R R9, SR_CTAID.X ;  /* 0x0000000000097919 */ /* 0x000ee20000002500 */
[----:B------:R-:W-:Y:S01]  /*0060*/  IMAD.MOV.U32 R10, RZ, RZ, RZ ;  /* 0x000000ffff0a7224 */ /* 0x000fe200078e00ff */
[----:B-1----:R-:W-:-:S05]  /*0070*/  LOP3.LUT R0, R0, 0x1f, RZ, 0xc0, !PT ;  /* 0x0000001f00007812 */ /* 0x002fca00078ec0ff */
[----:B---3--:R-:W-:-:S04]  /*0080*/  IMAD R9, R9, 0x20, R0 ;  /* 0x0000002009097824 */ /* 0x008fc800078e0200 */
[----:B------:R-:W-:-:S05]  /*0090*/  IMAD.HI R0, R9, 0x2aaaaaab, RZ ;  /* 0x2aaaaaab09007827 */ /* 0x000fca00078e02ff */
[----:B------:R-:W-:-:S05]  /*00a0*/  LEA.HI R0, R0, R0, RZ, 0x1 ;  /* 0x0000000000007211 */ /* 0x000fca00078f08ff */
[C---:B------:R-:W-:Y:S02]  /*00b0*/  IMAD R8, R0.reuse, -0x6, R9 ;  /* 0xfffffffa00087824 */ /* 0x040fe400078e0209 */
[----:B------:R-:W-:-:S03]  /*00c0*/  IMAD.SHL.U32 R7, R0, 0x4, RZ ;  /* 0x0000000400077824 */ /* 0x000fc600078e00ff */
[----:B------:R-:W-:Y:S01]  /*00d0*/  ISETP.GT.AND P2, PT, R8, 0x4, PT ;  /* 0x000000040800780c */ /* 0x000fe20003f44270 */
[----:B--2---:R-:W-:-:S03]  /*00e0*/  IMAD.WIDE R4, R7, 0x4, R2 ;  /* 0x0000000407047825 */ /* 0x004fc600078e0202 */
[----:B------:R-:W-:Y:S02]  /*00f0*/  ISETP.LT.AND P3, PT, R9, 0x18, P2 ;  /* 0x000000180900780c */ /* 0x000fe40001761270 */
[----:B------:R-:W-:Y:S02]  /*0100*/  CS2R R12, SRZ ;  /* 0x00000000000c7805 */ /* 0x000fe4000001ff00 */
[----:B------:R-:W-:-:S09]  /*0110*/  ISETP.GE.AND P1, PT, R8, 0x4, PT ;  /* 0x000000040800780c */ /* 0x000fd20003f26270 */
[----:B------:R-:W2:Y:S04]  /*0120*/  @P3 LDG.E.EL R6, desc[UR4][R4.64+0x4] ;  /* 0x0000040404063981 */ /* 0x000ea8000c2e1900 */
[----:B------:R-:W3:Y:S01]  /*0130*/  @P3 LDG.E.EL R10, desc[UR4][R4.64] ;  /* 0x00000004040a3981 */ /* 0x000ee2000c2e1900 */
[----:B------:R-:W-:-:S03]  /*0140*/  ISETP.LT.AND P0, PT, R9, 0x18, !P1 ;  /* 0x000000180900780c */ /* 0x000fc60004f01270 */
[----:B------:R-:W4:Y:S01]  /*0150*/  @P3 LDG.E.EL R12, desc[UR4][R4.64+0x8] ;  /* 0x00000804040c3981 */ /* 0x000f22000c2e1900 */
[----:B------:R-:W-:-:S03]  /*0160*/  IMAD.IADD R7, R8, 0x1, R7 ;  /* 0x0000000108077824 */ /* 0x000fc600078e0207 */
[----:B------:R-:W5:Y:S01]  /*0170*/  @P3 LDG.E.EL R13, desc[UR4][R4.64+0xc] ;  /* 0x00000c04040d3981 */ /* 0x000f62000c2e1900 */
[----:B------:R-:W-:Y:S02]  /*0180*/  IMAD.MOV.U32 R0, RZ, RZ, RZ ;  /* 0x000000ffff007224 */ /* 0x000fe400078e00ff */
[----:B------:R-:W-:-:S05]  /*0190*/  IMAD.WIDE R2, R7, 0x4, R2 ;  /* 0x0000000407027825 */ /* 0x000fca00078e0202 */
[----:B------:R-:W5:Y:S01]  /*01a0*/  @P0 LDG.E.EL R0, desc[UR4][R2.64] ;  /* 0x0000000402000981 */ /* 0x000f62000c2e1900 */
[----:B------:R-:W-:Y:S02]  /*01b0*/  ISETP.GE.AND P4, PT, R9, 0x18, PT ;  /* 0x000000180900780c */ /* 0x000fe40003f86270 */
[----:B--2---:R-:W-:Y:S02]  /*01c0*/  SEL R11, R6, RZ, P3 ;  /* 0x000000ff060b7207 */ /* 0x004fe40001800000 */
[----:B------:R-:W1:Y:S01]  /*01d0*/  LDC.64 R6, c[0x0][0x218] ;  /* 0x00008600ff067b82 */ /* 0x000e620000000a00 */
[----:B---3--:R-:W-:Y:S02]  /*01e0*/  SEL R10, R10, RZ, P3 ;  /* 0x000000ff0a0a7207 */ /* 0x008fe40001800000 */
[----:B------:R-:W-:Y:S01]  /*01f0*/  FMUL R11, R11, R11 ;  /* 0x0000000b0b0b7220 */ /* 0x000fe20000400000 */
[----:B----4-:R-:W-:-:S03]  /*0200*/  SEL R12, R12, RZ, P3 ;  /* 0x000000ff0c0c7207 */ /* 0x010fc60001800000 */
[----:B------:R-:W-:Y:S01]  /*0210*/  FFMA R11, R10, R10, R11 ;  /* 0x0000000a0a0b7223 */ /* 0x000fe2000000000b */
[----:B-----5:R-:W-:-:S03]  /*0220*/  SEL R13, R13, RZ, P3 ;  /* 0x000000ff0d0d7207 */ /* 0x020fc60001800000 */
[----:B------:R-:W-:Y:S01]  /*0230*/  FFMA R12, R12, R12, R11 ;  /* 0x0000000c0c0c7223 */ /* 0x000fe2000000000b */
[----:B------:R-:W-:-:S03]  /*0240*/  ISETP.NE.AND P3, PT, R8, 0x4, PT ;  /* 0x000000040800780c */ /* 0x000fc60003f65270 */
[----:B------:R-:W-:Y:S01]  /*0250*/  FFMA R13, R13, R13, R12 ;  /* 0x0000000d0d0d7223 */ /* 0x000fe2000000000c */
[----:B------:R-:W-:-:S04]  /*0260*/  SEL R5, R0, RZ, P0 ;  /* 0x000000ff00057207 */ /* 0x000fc80000000000 */
[----:B------:R-:W-:Y:S01]  /*0270*/  SEL R13, R13, RZ, P2 ;  /* 0x000000ff0d0d7207 */ /* 0x000fe20001000000 */
[----:B-1----:R-:W-:-:S03]  /*0280*/  IMAD.WIDE R2, R9, 0x4, R6 ;  /* 0x0000000409027825 */ /* 0x002fc600078e0206 */
[----:B------:R-:W-:Y:S01]  /*0290*/  @P1 SEL R5, R13, 0x3f800000, P3 ;  /* 0x3f8000000d051807 */ /* 0x000fe20001800000 */
[----:B------:R-:W-:Y:S06]  /*02a0*/  @P4 EXIT ;  /* 0x000000000000494d */ /* 0x000fec0003800000 */
[----:B------:R-:W-:Y:S01]  /*02b0*/  STG.E desc[UR4][R2.64], R5 ;  /* 0x0000000502007986 */ /* 0x000fe2000c101904 */
[----:B------:R-:W-:Y:S05]  /*02c0*/  EXIT ;  /* 0x000000000000794d */ /* 0x000fea0003800000 */
.L_x_0:
[----:B------:R-:W-:-:S00]  /*02d0*/  BRA `(.L_x_0) ;  /* 0xfffffffc00fc7947 */ /* 0x000fc0000383ffff */
[----:B------:R-:W-:-:S00]  /*02e0*/  NOP ;  /* 0x0000000000007918 */ /* 0x000fc00000000000 */
        /* <DEDUP_REMOVED lines=9> */
.L_x_1:


//--------------------- .nv.constant0.triton_poi_fused__euclidean_dist_1 --------------------------
	.section	.nv.constant0.triton_poi_fused__euclidean_dist_1,"a",@progbits
	.sectionflags	@""
	.align	4
.nv.constant0.triton_poi_fused__euclidean_dist_1:
	.zero		548
